//
// Generated by NVIDIA NVVM Compiler
//
// Compiler Build ID: CL-36424714
// Cuda compilation tools, release 13.0, V13.0.88
// Based on NVVM 20.0.0
//

.version 9.0
.target sm_100
.address_size 64

	// .globl	_Z13firstParallelv
.extern .func  (.param .b32 func_retval0) vprintf
(
	.param .b64 vprintf_param_0,
	.param .b64 vprintf_param_1
)
;
.global .align 1 .b8 $str[37] = {84, 104, 105, 115, 32, 115, 104, 111, 117, 108, 100, 32, 98, 101, 32, 114, 117, 110, 110, 105, 110, 103, 32, 105, 110, 32, 112, 97, 114, 97, 108, 108, 101, 108, 46, 10};
.global .align 1 .b8 $str$1[39] = {84, 104, 105, 115, 32, 115, 104, 111, 117, 108, 100, 32, 98, 101, 32, 114, 117, 110, 110, 105, 110, 103, 32, 105, 110, 32, 112, 97, 114, 97, 108, 108, 101, 108, 32, 50, 46, 10};
.global .align 1 .b8 $str$2[39] = {84, 104, 105, 115, 32, 115, 104, 111, 117, 108, 100, 32, 98, 101, 32, 114, 117, 110, 110, 105, 110, 103, 32, 105, 110, 32, 112, 97, 114, 97, 108, 108, 101, 108, 32, 51, 46, 10};

.visible .entry _Z13firstParallelv()
{
	.reg .b32 	%r<3>;
	.reg .b64 	%rd<3>;

	mov.u64 	%rd1, $str;
	cvta.global.u64 	%rd2, %rd1;
	{ // callseq 0, 0
	.param .b64 param0;
	st.param.b64 	[param0], %rd2;
	.param .b64 param1;
	st.param.b64 	[param1], 0;
	.param .b32 retval0;
	call.uni (retval0), 
	vprintf, 
	(
	param0, 
	param1
	);
	ld.param.b32 	%r1, [retval0];
	} // callseq 0
	ret;

}
	// .globl	_Z14secondParallelv
.visible .entry _Z14secondParallelv()
{
	.reg .b32 	%r<3>;
	.reg .b64 	%rd<3>;

	mov.u64 	%rd1, $str$1;
	cvta.global.u64 	%rd2, %rd1;
	{ // callseq 1, 0
	.param .b64 param0;
	st.param.b64 	[param0], %rd2;
	.param .b64 param1;
	st.param.b64 	[param1], 0;
	.param .b32 retval0;
	call.uni (retval0), 
	vprintf, 
	(
	param0, 
	param1
	);
	ld.param.b32 	%r1, [retval0];
	} // callseq 1
	ret;

}
	// .globl	_Z13thirdParallelv
.visible .entry _Z13thirdParallelv()
{
	.reg .b32 	%r<3>;
	.reg .b64 	%rd<3>;

	mov.u64 	%rd1, $str$2;
	cvta.global.u64 	%rd2, %rd1;
	{ // callseq 2, 0
	.param .b64 param0;
	st.param.b64 	[param0], %rd2;
	.param .b64 param1;
	st.param.b64 	[param1], 0;
	.param .b32 retval0;
	call.uni (retval0), 
	vprintf, 
	(
	param0, 
	param1
	);
	ld.param.b32 	%r1, [retval0];
	} // callseq 2
	ret;

}


// ===== COMPILED SASS (sm_100) =====

	.target	sm_100

	.elftype	@"ET_EXEC"


//--------------------- .note.nv.tkinfo           --------------------------
	.section	.note.nv.tkinfo,"",@"SHT_NOTE"
	.sectionflags	@"SHF_NOTE_NV_TKINFO"
	.tkinfo
        /*0018*/ 	.word	0x00000002
        /*0030*/ 	.string	""
        /*0030*/ 	.string	"ptxas"
        /*0030*/ 	.string	"Cuda compilation tools, release 13.0, V13.0.88"
        /*0030*/ 	.string	"Build cuda_13.0.r13.0/compiler.36424714_0"
        /*0030*/ 	.string	"-arch sm_100 -m 64 "



//--------------------- .note.nv.cuinfo           --------------------------
	.section	.note.nv.cuinfo,"",@"SHT_NOTE"
	.sectionflags	@"SHF_NOTE_NV_CUINFO"
        /*0018*/ 	.short	0x0002
        /*001a*/ 	.short	0x0064
        /*001c*/ 	.short	0x0082
	.zero		2


//--------------------- .nv.info                  --------------------------
	.section	.nv.info,"",@"SHT_CUDA_INFO"
	.align	4


	//----- nvinfo : EIATTR_REGCOUNT
	.align		4
        /*0000*/ 	.byte	0x04, 0x2f
        /*0002*/ 	.short	(.L_4 - .L_3)
	.align		4
.L_3:
        /*0004*/ 	.word	index@(_Z13firstParallelv)
        /*0008*/ 	.word	0x00000018


	//----- nvinfo : EIATTR_FRAME_SIZE
	.align		4
.L_4:
        /*000c*/ 	.byte	0x04, 0x11
        /*000e*/ 	.short	(.L_6 - .L_5)
	.align		4
.L_5:
        /*0010*/ 	.word	index@(_Z13firstParallelv)
        /*0014*/ 	.word	0x00000000


	//----- nvinfo : EIATTR_REGCOUNT
	.align		4
.L_6:
        /*0018*/ 	.byte	0x04, 0x2f
        /*001a*/ 	.short	(.L_8 - .L_7)
	.align		4
.L_7:
        /*001c*/ 	.word	index@(_Z14secondParallelv)
        /*0020*/ 	.word	0x00000018


	//----- nvinfo : EIATTR_FRAME_SIZE
	.align		4
.L_8:
        /*0024*/ 	.byte	0x04, 0x11
        /*0026*/ 	.short	(.L_10 - .L_9)
	.align		4
.L_9:
        /*0028*/ 	.word	index@(_Z14secondParallelv)
        /*002c*/ 	.word	0x00000000


	//----- nvinfo : EIATTR_REGCOUNT
	.align		4
.L_10:
        /*0030*/ 	.byte	0x04, 0x2f
        /*0032*/ 	.short	(.L_12 - .L_11)
	.align		4
.L_11:
        /*0034*/ 	.word	index@(_Z13thirdParallelv)
        /*0038*/ 	.word	0x00000018


	//----- nvinfo : EIATTR_FRAME_SIZE
	.align		4
.L_12:
        /*003c*/ 	.byte	0x04, 0x11
        /*003e*/ 	.short	(.L_14 - .L_13)
	.align		4
.L_13:
        /*0040*/ 	.word	index@(_Z13thirdParallelv)
        /*0044*/ 	.word	0x00000000


	//----- nvinfo : EIATTR_MIN_STACK_SIZE
	.align		4
.L_14:
        /*0048*/ 	.byte	0x04, 0x12
        /*004a*/ 	.short	(.L_16 - .L_15)
	.align		4
.L_15:
        /*004c*/ 	.word	index@(_Z13thirdParallelv)
        /*0050*/ 	.word	0x00000000


	//----- nvinfo : EIATTR_MIN_STACK_SIZE
	.align		4
.L_16:
        /*0054*/ 	.byte	0x04, 0x12
        /*0056*/ 	.short	(.L_18 - .L_17)
	.align		4
.L_17:
        /*0058*/ 	.word	index@(_Z14secondParallelv)
        /*005c*/ 	.word	0x00000000


	//----- nvinfo : EIATTR_MIN_STACK_SIZE
	.align		4
.L_18:
        /*0060*/ 	.byte	0x04, 0x12
        /*0062*/ 	.short	(.L_20 - .L_19)
	.align		4
.L_19:
        /*0064*/ 	.word	index@(_Z13firstParallelv)
        /*0068*/ 	.word	0x00000000
.L_20:


//--------------------- .nv.compat                --------------------------
	.section	.nv.compat,"",@"SHT_CUDA_COMPAT_INFO"
	.align	4
        /*0000*/ 	.byte	0x02, 0x09, 0x00, 0x00, 0x02, 0x02, 0x01, 0x00, 0x02, 0x05, 0x05, 0x00, 0x03, 0x07, 0x01, 0x01
        /*0010*/ 	.byte	0x02, 0x03, 0x00, 0x00, 0x02, 0x06, 0x01, 0x00, 0x04, 0x0b, 0x08, 0x00, 0x09, 0x00, 0x00, 0x00
        /*0020*/ 	.byte	0x00, 0x00, 0x00, 0x00


//--------------------- .nv.info._Z13thirdParallelv --------------------------
	.section	.nv.info._Z13thirdParallelv,"",@"SHT_CUDA_INFO"
	.sectionflags	@""
	.align	4


	//----- nvinfo : EIATTR_CUDA_API_VERSION
	.align		4
        /*0000*/ 	.byte	0x04, 0x37
        /*0002*/ 	.short	(.L_22 - .L_21)
.L_21:
        /*0004*/ 	.word	0x00000082


	//----- nvinfo : EIATTR_SPARSE_MMA_MASK
	.align		4
.L_22:
        /*0008*/ 	.byte	0x03, 0x50
        /*000a*/ 	.short	0x0000


	//----- nvinfo : EIATTR_MAXREG_COUNT
	.align		4
        /*000c*/ 	.byte	0x03, 0x1b
        /*000e*/ 	.short	0x00ff


	//----- nvinfo : EIATTR_EXTERNS
	.align		4
        /*0010*/ 	.byte	0x04, 0x0f
        /*0012*/ 	.short	(.L_24 - .L_23)


	//   ....[0]....
	.align		4
.L_23:
        /*0014*/ 	.word	index@(vprintf)


	//----- nvinfo : EIATTR_MERCURY_ISA_VERSION
	.align		4
.L_24:
        /*0018*/ 	.byte	0x03, 0x5f
        /*001a*/ 	.short	0x0101


	//----- nvinfo : EIATTR_VRC_CTA_INIT_COUNT
	.align		4
        /*001c*/ 	.byte	0x02, 0x4a
	.zero		1
	.zero		1


	//----- nvinfo : EIATTR_SYSCALL_OFFSETS
	.align		4
        /*0020*/ 	.byte	0x04, 0x46
        /*0022*/ 	.short	(.L_26 - .L_25)


	//   ....[0]....
.L_25:
        /*0024*/ 	.word	0x00000080


	//----- nvinfo : EIATTR_EXIT_INSTR_OFFSETS
	.align		4
.L_26:
        /*0028*/ 	.byte	0x04, 0x1c
        /*002a*/ 	.short	(.L_28 - .L_27)


	//   ....[0]....
.L_27:
        /*002c*/ 	.word	0x00000090


	//----- nvinfo : EIATTR_SW_WAR
	.align		4
.L_28:
        /*0030*/ 	.byte	0x04, 0x36
        /*0032*/ 	.short	(.L_30 - .L_29)
.L_29:
        /*0034*/ 	.word	0x00000008
.L_30:


//--------------------- .nv.info._Z14secondParallelv --------------------------
	.section	.nv.info._Z14secondParallelv,"",@"SHT_CUDA_INFO"
	.sectionflags	@""
	.align	4


	//----- nvinfo : EIATTR_CUDA_API_VERSION
	.align		4
        /*0000*/ 	.byte	0x04, 0x37
        /*0002*/ 	.short	(.L_32 - .L_31)
.L_31:
        /*0004*/ 	.word	0x00000082


	//----- nvinfo : EIATTR_SPARSE_MMA_MASK
	.align		4
.L_32:
        /*0008*/ 	.byte	0x03, 0x50
        /*000a*/ 	.short	0x0000


	//----- nvinfo : EIATTR_MAXREG_COUNT
	.align		4
        /*000c*/ 	.byte	0x03, 0x1b
        /*000e*/ 	.short	0x00ff


	//----- nvinfo : EIATTR_EXTERNS
	.align		4
        /*0010*/ 	.byte	0x04, 0x0f
        /*0012*/ 	.short	(.L_34 - .L_33)


	//   ....[0]....
	.align		4
.L_33:
        /*0014*/ 	.word	index@(vprintf)


	//----- nvinfo : EIATTR_MERCURY_ISA_VERSION
	.align		4
.L_34:
        /*0018*/ 	.byte	0x03, 0x5f
        /*001a*/ 	.short	0x0101


	//----- nvinfo : EIATTR_VRC_CTA_INIT_COUNT
	.align		4
        /*001c*/ 	.byte	0x02, 0x4a
	.zero		1
	.zero		1


	//----- nvinfo : EIATTR_SYSCALL_OFFSETS
	.align		4
        /*0020*/ 	.byte	0x04, 0x46
        /*0022*/ 	.short	(.L_36 - .L_35)


	//   ....[0]....
.L_35:
        /*0024*/ 	.word	0x00000080


	//----- nvinfo : EIATTR_EXIT_INSTR_OFFSETS
	.align		4
.L_36:
        /*0028*/ 	.byte	0x04, 0x1c
        /*002a*/ 	.short	(.L_38 - .L_37)


	//   ....[0]....
.L_37:
        /*002c*/ 	.word	0x00000090


	//----- nvinfo : EIATTR_SW_WAR
	.align		4
.L_38:
        /*0030*/ 	.byte	0x04, 0x36
        /*0032*/ 	.short	(.L_40 - .L_39)
.L_39:
        /*0034*/ 	.word	0x00000008
.L_40:


//--------------------- .nv.info._Z13firstParallelv --------------------------
	.section	.nv.info._Z13firstParallelv,"",@"SHT_CUDA_INFO"
	.sectionflags	@""
	.align	4


	//----- nvinfo : EIATTR_CUDA_API_VERSION
	.align		4
        /*0000*/ 	.byte	0x04, 0x37
        /*0002*/ 	.short	(.L_42 - .L_41)
.L_41:
        /*0004*/ 	.word	0x00000082


	//----- nvinfo : EIATTR_SPARSE_MMA_MASK
	.align		4
.L_42:
        /*0008*/ 	.byte	0x03, 0x50
        /*000a*/ 	.short	0x0000


	//----- nvinfo : EIATTR_MAXREG_COUNT
	.align		4
        /*000c*/ 	.byte	0x03, 0x1b
        /*000e*/ 	.short	0x00ff


	//----- nvinfo : EIATTR_EXTERNS
	.align		4
        /*0010*/ 	.byte	0x04, 0x0f
        /*0012*/ 	.short	(.L_44 - .L_43)


	//   ....[0]....
	.align		4
.L_43:
        /*0014*/ 	.word	index@(vprintf)


	//----- nvinfo : EIATTR_MERCURY_ISA_VERSION
	.align		4
.L_44:
        /*0018*/ 	.byte	0x03, 0x5f
        /*001a*/ 	.short	0x0101


	//----- nvinfo : EIATTR_VRC_CTA_INIT_COUNT
	.align		4
        /*001c*/ 	.byte	0x02, 0x4a
	.zero		1
	.zero		1


	//----- nvinfo : EIATTR_SYSCALL_OFFSETS
	.align		4
        /*0020*/ 	.byte	0x04, 0x46
        /*0022*/ 	.short	(.L_46 - .L_45)


	//   ....[0]....
.L_45:
        /*0024*/ 	.word	0x00000080


	//----- nvinfo : EIATTR_EXIT_INSTR_OFFSETS
	.align		4
.L_46:
        /*0028*/ 	.byte	0x04, 0x1c
        /*002a*/ 	.short	(.L_48 - .L_47)


	//   ....[0]....
.L_47:
        /*002c*/ 	.word	0x00000090


	//----- nvinfo : EIATTR_SW_WAR
	.align		4
.L_48:
        /*0030*/ 	.byte	0x04, 0x36
        /*0032*/ 	.short	(.L_50 - .L_49)
.L_49:
        /*0034*/ 	.word	0x00000008
.L_50:


//--------------------- .nv.callgraph             --------------------------
	.section	.nv.callgraph,"",@"SHT_CUDA_CALLGRAPH"
	.align	4
	.sectionentsize	8
	.align		4
        /*0000*/ 	.word	0x00000000
	.align		4
        /*0004*/ 	.word	0xffffffff
	.align		4
        /*0008*/ 	.word	index@(_Z13thirdParallelv)
	.align		4
        /*000c*/ 	.word	index@(vprintf)
	.align		4
        /*0010*/ 	.word	index@(_Z14secondParallelv)
	.align		4
        /*0014*/ 	.word	index@(vprintf)
	.align		4
        /*0018*/ 	.word	index@(_Z13firstParallelv)
	.align		4
        /*001c*/ 	.word	index@(vprintf)
	.align		4
        /*0020*/ 	.word	0x00000000
	.align		4
        /*0024*/ 	.word	0xfffffffe
	.align		4
        /*0028*/ 	.word	0x00000000
	.align		4
        /*002c*/ 	.word	0xfffffffd
	.align		4
        /*0030*/ 	.word	0x00000000
	.align		4
        /*0034*/ 	.word	0xfffffffc


//--------------------- .nv.constant4             --------------------------
	.section	.nv.constant4,"a",@progbits
	.align	8
	.align		8
.nv.constant4:
        /*0000*/ 	.dword	vprintf
	.align		8
        /*0008*/ 	.dword	$str
	.align		8
        /*0010*/ 	.dword	$str$1
	.align		8
        /*0018*/ 	.dword	$str$2


//--------------------- .text._Z13thirdParallelv  --------------------------
	.section	.text._Z13thirdParallelv,"ax",@progbits
	.align	128
        .global         _Z13thirdParallelv
        .type           _Z13thirdParallelv,@function
        .size           _Z13thirdParallelv,(.L_x_6 - _Z13thirdParallelv)
        .other          _Z13thirdParallelv,@"STO_CUDA_ENTRY STV_DEFAULT"
_Z13thirdParallelv:
.text._Z13thirdParallelv:
[----:B------:R-:W0:Y:S01]  /*0000*/  LDC R1, c[0x0][0x37c] ;  /* 0x0000df00ff017b82 */ /* 0x000e220000000800 */
[----:B------:R-:W-:Y:S01]  /*0010*/  MOV R0, 0x0 ;  /* 0x0000000000007802 */ /* 0x000fe20000000f00 */
[----:B------:R-:W1:Y:S01]  /*0020*/  LDCU.64 UR4, c[0x4][0x18] ;  /* 0x01000300ff0477ac */ /* 0x000e620008000a00 */
[----:B------:R-:W-:-:S05]  /*0030*/  CS2R R6, SRZ ;  /* 0x0000000000067805 */ /* 0x000fca000001ff00 */
[----:B------:R2:W3:Y:S01]  /*0040*/  LDC.64 R2, c[0x4][R0] ;  /* 0x0100000000027b82 */ /* 0x0004e20000000a00 */
[----:B-1----:R-:W-:Y:S02]  /*0050*/  IMAD.U32 R4, RZ, RZ, UR4 ;  /* 0x00000004ff047e24 */ /* 0x002fe4000f8e00ff */
[----:B--2---:R-:W-:-:S07]  /*0060*/  IMAD.U32 R5, RZ, RZ, UR5 ;  /* 0x00000005ff057e24 */ /* 0x004fce000f8e00ff */
[----:B------:R-:W-:-:S07]  /*0070*/  LEPC R20, `(.L_x_0) ;  /* 0x000000001014794e */ /* 0x000fce0000000000 */
[----:B0--3--:R-:W-:Y:S05]  /*0080*/  CALL.ABS.NOINC R2 ;  /* 0x0000000002007343 */ /* 0x009fea0003c00000 */
.L_x_0:
[----:B------:R-:W-:Y:S05]  /*0090*/  EXIT ;  /* 0x000000000000794d */ /* 0x000fea0003800000 */
.L_x_1:
[----:B------:R-:W-:-:S00]  /*00a0*/  BRA `(.L_x_1) ;  /* 0xfffffffc00fc7947 */ /* 0x000fc0000383ffff */
[----:B------:R-:W-:-:S00]  /*00b0*/  NOP ;  /* 0x0000000000007918 */ /* 0x000fc00000000000 */
        /* <DEDUP_REMOVED lines=12> */
.L_x_6:


//--------------------- .text._Z14secondParallelv --------------------------
	.section	.text._Z14secondParallelv,"ax",@progbits
	.align	128
        .global         _Z14secondParallelv
        .type           _Z14secondParallelv,@function
        .size           _Z14secondParallelv,(.L_x_7 - _Z14secondParallelv)
        .other          _Z14secondParallelv,@"STO_CUDA_ENTRY STV_DEFAULT"
_Z14secondParallelv:
.text._Z14secondParallelv:
        /* <DEDUP_REMOVED lines=9> */
.L_x_2:
[----:B------:R-:W-:Y:S05]  /*0090*/  EXIT ;  /* 0x000000000000794d */ /* 0x000fea0003800000 */
.L_x_3:
        /* <DEDUP_REMOVED lines=14> */
.L_x_7:


//--------------------- .text._Z13firstParallelv  --------------------------
	.section	.text._Z13firstParallelv,"ax",@progbits
	.align	128
        .global         _Z13firstParallelv
        .type           _Z13firstParallelv,@function
        .size           _Z13firstParallelv,(.L_x_8 - _Z13firstParallelv)
        .other          _Z13firstParallelv,@"STO_CUDA_ENTRY STV_DEFAULT"
_Z13firstParallelv:
.text._Z13firstParallelv:
        /* <DEDUP_REMOVED lines=9> */
.L_x_4:
[----:B------:R-:W-:Y:S05]  /*0090*/  EXIT ;  /* 0x000000000000794d */ /* 0x000fea0003800000 */
.L_x_5:
        /* <DEDUP_REMOVED lines=14> */
.L_x_8:


//--------------------- .nv.global.init           --------------------------
	.section	.nv.global.init,"aw",@progbits
.nv.global.init:
	.type		$str,@object
	.size		$str,($str$2 - $str)
$str:
        /*0000*/ 	.byte	0x54, 0x68, 0x69, 0x73, 0x20, 0x73, 0x68, 0x6f, 0x75, 0x6c, 0x64, 0x20, 0x62, 0x65, 0x20, 0x72
        /*0010*/ 	.byte	0x75, 0x6e, 0x6e, 0x69, 0x6e, 0x67, 0x20, 0x69, 0x6e, 0x20, 0x70, 0x61, 0x72, 0x61, 0x6c, 0x6c
        /*0020*/ 	.byte	0x65, 0x6c, 0x2e, 0x0a, 0x00
	.type		$str$2,@object
	.size		$str$2,($str$1 - $str$2)
$str$2:
        /*0025*/ 	.byte	0x54, 0x68, 0x69, 0x73, 0x20, 0x73, 0x68, 0x6f, 0x75, 0x6c, 0x64, 0x20, 0x62, 0x65, 0x20, 0x72
        /*0035*/ 	.byte	0x75, 0x6e, 0x6e, 0x69, 0x6e, 0x67, 0x20, 0x69, 0x6e, 0x20, 0x70, 0x61, 0x72, 0x61, 0x6c, 0x6c
        /*0045*/ 	.byte	0x65, 0x6c, 0x20, 0x33, 0x2e, 0x0a, 0x00
	.type		$str$1,@object
	.size		$str$1,(.L_1 - $str$1)
$str$1:
        /*004c*/ 	.byte	0x54, 0x68, 0x69, 0x73, 0x20, 0x73, 0x68, 0x6f, 0x75, 0x6c, 0x64, 0x20, 0x62, 0x65, 0x20, 0x72
        /*005c*/ 	.byte	0x75, 0x6e, 0x6e, 0x69, 0x6e, 0x67, 0x20, 0x69, 0x6e, 0x20, 0x70, 0x61, 0x72, 0x61, 0x6c, 0x6c
        /*006c*/ 	.byte	0x65, 0x6c, 0x20, 0x32, 0x2e, 0x0a, 0x00
.L_1:


//--------------------- .nv.shared.reserved.0     --------------------------
	.section	.nv.shared.reserved.0,"aw",@nobits
	.weak		__nv_reservedSMEM_offset_0_alias
	.size		__nv_reservedSMEM_offset_0_alias, 0, 64
	.other		__nv_reservedSMEM_offset_0_alias,@"STO_CUDA_RESERVED_SHARED STV_DEFAULT"
__nv_reservedSMEM_offset_0_alias:
	.zero		0
	.zero		64


//--------------------- .nv.constant0._Z13thirdParallelv --------------------------
	.section	.nv.constant0._Z13thirdParallelv,"a",@progbits
	.sectionflags	@""
	.align	4
.nv.constant0._Z13thirdParallelv:
	.zero		896


//--------------------- .nv.constant0._Z14secondParallelv --------------------------
	.section	.nv.constant0._Z14secondParallelv,"a",@progbits
	.sectionflags	@""
	.align	4
.nv.constant0._Z14secondParallelv:
	.zero		896


//--------------------- .nv.constant0._Z13firstParallelv --------------------------
	.section	.nv.constant0._Z13firstParallelv,"a",@progbits
	.sectionflags	@""
	.align	4
.nv.constant0._Z13firstParallelv:
	.zero		896


//--------------------- SYMBOLS --------------------------

	.type		.nv.reservedSmem.offset0,@object
	.size		.nv.reservedSmem.offset0,0x4
	.type		vprintf,@function
